//
// Generated by NVIDIA NVVM Compiler
//
// Compiler Build ID: CL-36424714
// Cuda compilation tools, release 13.0, V13.0.88
// Based on NVVM 20.0.0
//

.version 9.0
.target sm_100
.address_size 64

	// .globl	_Z10add_kernelP7ushort4iif

.visible .entry _Z10add_kernelP7ushort4iif(
	.param .u64 .ptr .align 1 _Z10add_kernelP7ushort4iif_param_0,
	.param .u32 _Z10add_kernelP7ushort4iif_param_1,
	.param .u32 _Z10add_kernelP7ushort4iif_param_2,
	.param .f32 _Z10add_kernelP7ushort4iif_param_3
)
{
	.reg .pred 	%p<49>;
	.reg .b16 	%rs<58>;
	.reg .b32 	%r<275>;
	.reg .b32 	%f<8>;
	.reg .b64 	%rd<5>;

	ld.param.u64 	%rd2, [_Z10add_kernelP7ushort4iif_param_0];
	ld.param.u32 	%r108, [_Z10add_kernelP7ushort4iif_param_1];
	ld.param.u32 	%r109, [_Z10add_kernelP7ushort4iif_param_2];
	ld.param.f32 	%f4, [_Z10add_kernelP7ushort4iif_param_3];
	mov.u32 	%r111, %ntid.x;
	mov.u32 	%r112, %ctaid.x;
	mov.u32 	%r113, %tid.x;
	mad.lo.s32 	%r1, %r111, %r112, %r113;
	mov.u32 	%r114, %ntid.y;
	mov.u32 	%r115, %ctaid.y;
	mov.u32 	%r116, %tid.y;
	mad.lo.s32 	%r117, %r114, %r115, %r116;
	setp.ge.s32 	%p1, %r1, %r108;
	setp.ge.s32 	%p2, %r117, %r109;
	or.pred  	%p3, %p1, %p2;
	@%p3 bra 	$L__BB0_83;
	cvta.to.global.u64 	%rd3, %rd2;
	mad.lo.s32 	%r118, %r108, %r117, %r1;
	mul.wide.s32 	%rd4, %r118, 8;
	add.s64 	%rd1, %rd3, %rd4;
	ld.global.u16 	%rs26, [%rd1];
	shr.u16 	%rs1, %rs26, 15;
	shr.u16 	%rs27, %rs26, 10;
	and.b16  	%rs25, %rs27, 31;
	cvt.u32.u16 	%r245, %rs25;
	and.b16  	%rs2, %rs26, 1023;
	cvt.u32.u16 	%r4, %rs2;
	setp.eq.s16 	%p4, %rs25, 31;
	@%p4 bra 	$L__BB0_13;
	setp.ne.s16 	%p5, %rs25, 0;
	@%p5 bra 	$L__BB0_12;
	setp.eq.s16 	%p7, %rs2, 0;
	@%p7 bra 	$L__BB0_84;
	clz.b32 	%r127, %r4;
	xor.b32  	%r128, %r127, 31;
	sub.s32 	%r5, 10, %r128;
	and.b32  	%r6, %r5, 3;
	setp.gt.u32 	%p8, %r128, 6;
	mov.b32 	%r242, 0;
	@%p8 bra 	$L__BB0_8;
	cvt.u16.u32 	%rs28, %r5;
	shr.u16 	%rs29, %rs28, 2;
	and.b16  	%rs30, %rs29, 3;
	mul.wide.u16 	%r130, %rs30, 4;
	neg.s32 	%r239, %r130;
	mov.b32 	%r242, 0;
$L__BB0_6:
	add.s32 	%r242, %r242, -4;
	add.s32 	%r239, %r239, 4;
	setp.ne.s32 	%p9, %r239, 0;
	@%p9 bra 	$L__BB0_6;
	add.s32 	%r245, %r242, 1;
$L__BB0_8:
	setp.eq.s32 	%p10, %r6, 0;
	@%p10 bra 	$L__BB0_11;
	neg.s32 	%r243, %r6;
$L__BB0_10:
	.pragma "nounroll";
	mov.u32 	%r245, %r242;
	add.s32 	%r242, %r245, -1;
	add.s32 	%r243, %r243, 1;
	setp.ne.s32 	%p11, %r243, 0;
	@%p11 bra 	$L__BB0_10;
$L__BB0_11:
	shl.b32 	%r131, %r4, %r5;
	and.b32  	%r4, %r131, 33553406;
$L__BB0_12:
	cvt.u32.u16 	%r133, %rs1;
	shl.b32 	%r134, %r4, 13;
	shl.b32 	%r135, %r133, 31;
	shl.b32 	%r136, %r245, 23;
	add.s32 	%r137, %r136, 939524096;
	or.b32  	%r138, %r137, %r135;
	or.b32  	%r248, %r138, %r134;
	bra.uni 	$L__BB0_16;
$L__BB0_13:
	setp.ne.s16 	%p6, %rs2, 0;
	@%p6 bra 	$L__BB0_15;
	cvt.u32.u16 	%r123, %rs1;
	shl.b32 	%r124, %r123, 31;
	or.b32  	%r248, %r124, 2139095040;
	bra.uni 	$L__BB0_16;
$L__BB0_15:
	cvt.u32.u16 	%r119, %rs1;
	shl.b32 	%r120, %r119, 31;
	shl.b32 	%r121, %r4, 13;
	or.b32  	%r122, %r120, %r121;
	or.b32  	%r248, %r122, 2139095040;
$L__BB0_16:
	mov.b32 	%f1, %r248;
	ld.global.u16 	%rs32, [%rd1+2];
	shr.u16 	%rs3, %rs32, 15;
	shr.u16 	%rs33, %rs32, 10;
	and.b16  	%rs31, %rs33, 31;
	cvt.u32.u16 	%r255, %rs31;
	and.b16  	%rs4, %rs32, 1023;
	cvt.u32.u16 	%r30, %rs4;
	setp.eq.s16 	%p12, %rs31, 31;
	@%p12 bra 	$L__BB0_28;
	setp.ne.s16 	%p13, %rs31, 0;
	@%p13 bra 	$L__BB0_27;
	setp.eq.s16 	%p15, %rs4, 0;
	@%p15 bra 	$L__BB0_85;
	clz.b32 	%r147, %r30;
	xor.b32  	%r148, %r147, 31;
	sub.s32 	%r31, 10, %r148;
	and.b32  	%r32, %r31, 3;
	setp.gt.u32 	%p16, %r148, 6;
	mov.b32 	%r252, 0;
	@%p16 bra 	$L__BB0_23;
	cvt.u16.u32 	%rs34, %r31;
	shr.u16 	%rs35, %rs34, 2;
	and.b16  	%rs36, %rs35, 3;
	mul.wide.u16 	%r150, %rs36, 4;
	neg.s32 	%r249, %r150;
	mov.b32 	%r252, 0;
$L__BB0_21:
	add.s32 	%r252, %r252, -4;
	add.s32 	%r249, %r249, 4;
	setp.ne.s32 	%p17, %r249, 0;
	@%p17 bra 	$L__BB0_21;
	add.s32 	%r255, %r252, 1;
$L__BB0_23:
	setp.eq.s32 	%p18, %r32, 0;
	@%p18 bra 	$L__BB0_26;
	neg.s32 	%r253, %r32;
$L__BB0_25:
	.pragma "nounroll";
	mov.u32 	%r255, %r252;
	add.s32 	%r252, %r255, -1;
	add.s32 	%r253, %r253, 1;
	setp.ne.s32 	%p19, %r253, 0;
	@%p19 bra 	$L__BB0_25;
$L__BB0_26:
	shl.b32 	%r151, %r30, %r31;
	and.b32  	%r30, %r151, 33553406;
$L__BB0_27:
	cvt.u32.u16 	%r153, %rs3;
	shl.b32 	%r154, %r30, 13;
	shl.b32 	%r155, %r153, 31;
	shl.b32 	%r156, %r255, 23;
	add.s32 	%r157, %r156, 939524096;
	or.b32  	%r158, %r157, %r155;
	or.b32  	%r258, %r158, %r154;
	bra.uni 	$L__BB0_31;
$L__BB0_28:
	setp.ne.s16 	%p14, %rs4, 0;
	@%p14 bra 	$L__BB0_30;
	cvt.u32.u16 	%r143, %rs3;
	shl.b32 	%r144, %r143, 31;
	or.b32  	%r258, %r144, 2139095040;
	bra.uni 	$L__BB0_31;
$L__BB0_30:
	cvt.u32.u16 	%r139, %rs3;
	shl.b32 	%r140, %r139, 31;
	shl.b32 	%r141, %r30, 13;
	or.b32  	%r142, %r140, %r141;
	or.b32  	%r258, %r142, 2139095040;
$L__BB0_31:
	mov.b32 	%f2, %r258;
	ld.global.u16 	%rs38, [%rd1+4];
	shr.u16 	%rs5, %rs38, 15;
	shr.u16 	%rs39, %rs38, 10;
	and.b16  	%rs37, %rs39, 31;
	cvt.u32.u16 	%r265, %rs37;
	and.b16  	%rs6, %rs38, 1023;
	cvt.u32.u16 	%r56, %rs6;
	setp.eq.s16 	%p20, %rs37, 31;
	@%p20 bra 	$L__BB0_43;
	setp.ne.s16 	%p21, %rs37, 0;
	@%p21 bra 	$L__BB0_42;
	setp.eq.s16 	%p23, %rs6, 0;
	@%p23 bra 	$L__BB0_86;
	clz.b32 	%r167, %r56;
	xor.b32  	%r168, %r167, 31;
	sub.s32 	%r57, 10, %r168;
	and.b32  	%r58, %r57, 3;
	setp.gt.u32 	%p24, %r168, 6;
	mov.b32 	%r262, 0;
	@%p24 bra 	$L__BB0_38;
	cvt.u16.u32 	%rs40, %r57;
	shr.u16 	%rs41, %rs40, 2;
	and.b16  	%rs42, %rs41, 3;
	mul.wide.u16 	%r170, %rs42, 4;
	neg.s32 	%r259, %r170;
	mov.b32 	%r262, 0;
$L__BB0_36:
	add.s32 	%r262, %r262, -4;
	add.s32 	%r259, %r259, 4;
	setp.ne.s32 	%p25, %r259, 0;
	@%p25 bra 	$L__BB0_36;
	add.s32 	%r265, %r262, 1;
$L__BB0_38:
	setp.eq.s32 	%p26, %r58, 0;
	@%p26 bra 	$L__BB0_41;
	neg.s32 	%r263, %r58;
$L__BB0_40:
	.pragma "nounroll";
	mov.u32 	%r265, %r262;
	add.s32 	%r262, %r265, -1;
	add.s32 	%r263, %r263, 1;
	setp.ne.s32 	%p27, %r263, 0;
	@%p27 bra 	$L__BB0_40;
$L__BB0_41:
	shl.b32 	%r171, %r56, %r57;
	and.b32  	%r56, %r171, 33553406;
$L__BB0_42:
	cvt.u32.u16 	%r173, %rs5;
	shl.b32 	%r174, %r56, 13;
	shl.b32 	%r175, %r173, 31;
	shl.b32 	%r176, %r265, 23;
	add.s32 	%r177, %r176, 939524096;
	or.b32  	%r178, %r177, %r175;
	or.b32  	%r268, %r178, %r174;
	bra.uni 	$L__BB0_46;
$L__BB0_43:
	setp.ne.s16 	%p22, %rs6, 0;
	@%p22 bra 	$L__BB0_45;
	cvt.u32.u16 	%r163, %rs5;
	shl.b32 	%r164, %r163, 31;
	or.b32  	%r268, %r164, 2139095040;
	bra.uni 	$L__BB0_46;
$L__BB0_45:
	cvt.u32.u16 	%r159, %rs5;
	shl.b32 	%r160, %r159, 31;
	shl.b32 	%r161, %r56, 13;
	or.b32  	%r162, %r160, %r161;
	or.b32  	%r268, %r162, 2139095040;
$L__BB0_46:
	mov.b32 	%f5, %r268;
	add.f32 	%f3, %f4, %f5;
	add.f32 	%f6, %f4, %f1;
	mov.b32 	%r81, %f6;
	shr.u32 	%r179, %r81, 16;
	and.b32  	%r82, %r179, 32768;
	shr.u32 	%r180, %r81, 23;
	and.b32  	%r83, %r180, 255;
	add.s32 	%r269, %r83, -112;
	and.b32  	%r270, %r81, 8388607;
	setp.gt.u32 	%p28, %r83, 112;
	@%p28 bra 	$L__BB0_49;
	setp.lt.u32 	%p34, %r83, 102;
	mov.b16 	%rs55, 0;
	@%p34 bra 	$L__BB0_58;
	or.b32  	%r191, %r270, 8388608;
	sub.s32 	%r192, 113, %r83;
	shr.u32 	%r193, %r191, %r192;
	shl.b32 	%r194, %r193, 1;
	and.b32  	%r195, %r194, 8192;
	add.s32 	%r196, %r195, %r193;
	shr.u32 	%r197, %r196, 13;
	or.b32  	%r198, %r197, %r82;
	cvt.u16.u32 	%rs55, %r198;
	bra.uni 	$L__BB0_58;
$L__BB0_49:
	setp.ne.s32 	%p29, %r269, 143;
	@%p29 bra 	$L__BB0_53;
	setp.ne.s32 	%p33, %r270, 0;
	@%p33 bra 	$L__BB0_52;
	cvt.u16.u32 	%rs45, %r82;
	or.b16  	%rs55, %rs45, 31744;
	bra.uni 	$L__BB0_58;
$L__BB0_52:
	shr.u32 	%r189, %r270, 13;
	or.b32  	%r190, %r82, %r189;
	cvt.u16.u32 	%rs44, %r190;
	or.b16  	%rs55, %rs44, 31744;
	bra.uni 	$L__BB0_58;
$L__BB0_53:
	and.b32  	%r181, %r81, 4096;
	setp.eq.s32 	%p30, %r181, 0;
	@%p30 bra 	$L__BB0_55;
	add.s32 	%r182, %r270, 8192;
	and.b32  	%r183, %r182, 8388608;
	setp.eq.s32 	%p31, %r183, 0;
	add.s32 	%r184, %r83, -111;
	selp.b32 	%r269, %r269, %r184, %p31;
	selp.b32 	%r270, %r182, 0, %p31;
$L__BB0_55:
	setp.lt.u32 	%p32, %r269, 31;
	@%p32 bra 	$L__BB0_57;
	cvt.u16.u32 	%rs43, %r82;
	or.b16  	%rs55, %rs43, 31744;
	bra.uni 	$L__BB0_58;
$L__BB0_57:
	shl.b32 	%r185, %r269, 10;
	shr.u32 	%r186, %r270, 13;
	or.b32  	%r187, %r185, %r186;
	or.b32  	%r188, %r187, %r82;
	cvt.u16.u32 	%rs55, %r188;
$L__BB0_58:
	st.global.u16 	[%rd1], %rs55;
	add.f32 	%f7, %f4, %f2;
	mov.b32 	%r90, %f7;
	shr.u32 	%r199, %r90, 16;
	and.b32  	%r91, %r199, 32768;
	shr.u32 	%r200, %r90, 23;
	and.b32  	%r92, %r200, 255;
	add.s32 	%r271, %r92, -112;
	and.b32  	%r272, %r90, 8388607;
	setp.gt.u32 	%p35, %r92, 112;
	@%p35 bra 	$L__BB0_61;
	setp.lt.u32 	%p41, %r92, 102;
	mov.b16 	%rs56, 0;
	@%p41 bra 	$L__BB0_70;
	or.b32  	%r211, %r272, 8388608;
	sub.s32 	%r212, 113, %r92;
	shr.u32 	%r213, %r211, %r212;
	shl.b32 	%r214, %r213, 1;
	and.b32  	%r215, %r214, 8192;
	add.s32 	%r216, %r215, %r213;
	shr.u32 	%r217, %r216, 13;
	or.b32  	%r218, %r217, %r91;
	cvt.u16.u32 	%rs56, %r218;
	bra.uni 	$L__BB0_70;
$L__BB0_61:
	setp.ne.s32 	%p36, %r271, 143;
	@%p36 bra 	$L__BB0_65;
	setp.ne.s32 	%p40, %r272, 0;
	@%p40 bra 	$L__BB0_64;
	cvt.u16.u32 	%rs49, %r91;
	or.b16  	%rs56, %rs49, 31744;
	bra.uni 	$L__BB0_70;
$L__BB0_64:
	shr.u32 	%r209, %r272, 13;
	or.b32  	%r210, %r91, %r209;
	cvt.u16.u32 	%rs48, %r210;
	or.b16  	%rs56, %rs48, 31744;
	bra.uni 	$L__BB0_70;
$L__BB0_65:
	and.b32  	%r201, %r90, 4096;
	setp.eq.s32 	%p37, %r201, 0;
	@%p37 bra 	$L__BB0_67;
	add.s32 	%r202, %r272, 8192;
	and.b32  	%r203, %r202, 8388608;
	setp.eq.s32 	%p38, %r203, 0;
	add.s32 	%r204, %r92, -111;
	selp.b32 	%r271, %r271, %r204, %p38;
	selp.b32 	%r272, %r202, 0, %p38;
$L__BB0_67:
	setp.lt.u32 	%p39, %r271, 31;
	@%p39 bra 	$L__BB0_69;
	cvt.u16.u32 	%rs47, %r91;
	or.b16  	%rs56, %rs47, 31744;
	bra.uni 	$L__BB0_70;
$L__BB0_69:
	shl.b32 	%r205, %r271, 10;
	shr.u32 	%r206, %r272, 13;
	or.b32  	%r207, %r205, %r206;
	or.b32  	%r208, %r207, %r91;
	cvt.u16.u32 	%rs56, %r208;
$L__BB0_70:
	st.global.u16 	[%rd1+2], %rs56;
	mov.b32 	%r99, %f3;
	shr.u32 	%r219, %r99, 16;
	and.b32  	%r100, %r219, 32768;
	shr.u32 	%r220, %r99, 23;
	and.b32  	%r101, %r220, 255;
	add.s32 	%r273, %r101, -112;
	and.b32  	%r274, %r99, 8388607;
	setp.gt.u32 	%p42, %r101, 112;
	@%p42 bra 	$L__BB0_73;
	setp.lt.u32 	%p48, %r101, 102;
	mov.b16 	%rs57, 0;
	@%p48 bra 	$L__BB0_82;
	or.b32  	%r231, %r274, 8388608;
	sub.s32 	%r232, 113, %r101;
	shr.u32 	%r233, %r231, %r232;
	shl.b32 	%r234, %r233, 1;
	and.b32  	%r235, %r234, 8192;
	add.s32 	%r236, %r235, %r233;
	shr.u32 	%r237, %r236, 13;
	or.b32  	%r238, %r237, %r100;
	cvt.u16.u32 	%rs57, %r238;
	bra.uni 	$L__BB0_82;
$L__BB0_73:
	setp.ne.s32 	%p43, %r273, 143;
	@%p43 bra 	$L__BB0_77;
	setp.ne.s32 	%p47, %r274, 0;
	@%p47 bra 	$L__BB0_76;
	cvt.u16.u32 	%rs53, %r100;
	or.b16  	%rs57, %rs53, 31744;
	bra.uni 	$L__BB0_82;
$L__BB0_76:
	shr.u32 	%r229, %r274, 13;
	or.b32  	%r230, %r100, %r229;
	cvt.u16.u32 	%rs52, %r230;
	or.b16  	%rs57, %rs52, 31744;
	bra.uni 	$L__BB0_82;
$L__BB0_77:
	and.b32  	%r221, %r99, 4096;
	setp.eq.s32 	%p44, %r221, 0;
	@%p44 bra 	$L__BB0_79;
	add.s32 	%r222, %r274, 8192;
	and.b32  	%r223, %r222, 8388608;
	setp.eq.s32 	%p45, %r223, 0;
	add.s32 	%r224, %r101, -111;
	selp.b32 	%r273, %r273, %r224, %p45;
	selp.b32 	%r274, %r222, 0, %p45;
$L__BB0_79:
	setp.lt.u32 	%p46, %r273, 31;
	@%p46 bra 	$L__BB0_81;
	cvt.u16.u32 	%rs51, %r100;
	or.b16  	%rs57, %rs51, 31744;
	bra.uni 	$L__BB0_82;
$L__BB0_81:
	shl.b32 	%r225, %r273, 10;
	shr.u32 	%r226, %r274, 13;
	or.b32  	%r227, %r225, %r226;
	or.b32  	%r228, %r227, %r100;
	cvt.u16.u32 	%rs57, %r228;
$L__BB0_82:
	st.global.u16 	[%rd1+4], %rs57;
$L__BB0_83:
	ret;
$L__BB0_84:
	cvt.u32.u16 	%r132, %rs1;
	shl.b32 	%r248, %r132, 31;
	bra.uni 	$L__BB0_16;
$L__BB0_85:
	cvt.u32.u16 	%r152, %rs3;
	shl.b32 	%r258, %r152, 31;
	bra.uni 	$L__BB0_31;
$L__BB0_86:
	cvt.u32.u16 	%r172, %rs5;
	shl.b32 	%r268, %r172, 31;
	bra.uni 	$L__BB0_46;

}


// ===== COMPILED SASS (sm_100) =====

	.target	sm_100

	.elftype	@"ET_EXEC"


//--------------------- .note.nv.tkinfo           --------------------------
	.section	.note.nv.tkinfo,"",@"SHT_NOTE"
	.sectionflags	@"SHF_NOTE_NV_TKINFO"
	.tkinfo
        /*0018*/ 	.word	0x00000002
        /*0030*/ 	.string	""
        /*0030*/ 	.string	"ptxas"
        /*0030*/ 	.string	"Cuda compilation tools, release 13.0, V13.0.88"
        /*0030*/ 	.string	"Build cuda_13.0.r13.0/compiler.36424714_0"
        /*0030*/ 	.string	"-arch sm_100 -m 64 "



//--------------------- .note.nv.cuinfo           --------------------------
	.section	.note.nv.cuinfo,"",@"SHT_NOTE"
	.sectionflags	@"SHF_NOTE_NV_CUINFO"
        /*0018*/ 	.short	0x0002
        /*001a*/ 	.short	0x0064
        /*001c*/ 	.short	0x0082
	.zero		2


//--------------------- .nv.info                  --------------------------
	.section	.nv.info,"",@"SHT_CUDA_INFO"
	.align	4


	//----- nvinfo : EIATTR_REGCOUNT
	.align		4
        /*0000*/ 	.byte	0x04, 0x2f
        /*0002*/ 	.short	(.L_1 - .L_0)
	.align		4
.L_0:
        /*0004*/ 	.word	index@(_Z10add_kernelP7ushort4iif)
        /*0008*/ 	.word	0x0000000e


	//----- nvinfo : EIATTR_FRAME_SIZE
	.align		4
.L_1:
        /*000c*/ 	.byte	0x04, 0x11
        /*000e*/ 	.short	(.L_3 - .L_2)
	.align		4
.L_2:
        /*0010*/ 	.word	index@(_Z10add_kernelP7ushort4iif)
        /*0014*/ 	.word	0x00000000


	//----- nvinfo : EIATTR_MIN_STACK_SIZE
	.align		4
.L_3:
        /*0018*/ 	.byte	0x04, 0x12
        /*001a*/ 	.short	(.L_5 - .L_4)
	.align		4
.L_4:
        /*001c*/ 	.word	index@(_Z10add_kernelP7ushort4iif)
        /*0020*/ 	.word	0x00000000
.L_5:


//--------------------- .nv.compat                --------------------------
	.section	.nv.compat,"",@"SHT_CUDA_COMPAT_INFO"
	.align	4
        /*0000*/ 	.byte	0x02, 0x09, 0x00, 0x00, 0x02, 0x02, 0x01, 0x00, 0x02, 0x05, 0x05, 0x00, 0x03, 0x07, 0x01, 0x01
        /*0010*/ 	.byte	0x02, 0x03, 0x00, 0x00, 0x02, 0x06, 0x01, 0x00, 0x04, 0x0b, 0x08, 0x00, 0x09, 0x00, 0x00, 0x00
        /*0020*/ 	.byte	0x00, 0x00, 0x00, 0x00


//--------------------- .nv.info._Z10add_kernelP7ushort4iif --------------------------
	.section	.nv.info._Z10add_kernelP7ushort4iif,"",@"SHT_CUDA_INFO"
	.sectionflags	@""
	.align	4


	//----- nvinfo : EIATTR_CUDA_API_VERSION
	.align		4
        /*0000*/ 	.byte	0x04, 0x37
        /*0002*/ 	.short	(.L_7 - .L_6)
.L_6:
        /*0004*/ 	.word	0x00000082


	//----- nvinfo : EIATTR_KPARAM_INFO
	.align		4
.L_7:
        /*0008*/ 	.byte	0x04, 0x17
        /*000a*/ 	.short	(.L_9 - .L_8)
.L_8:
        /*000c*/ 	.word	0x00000000
        /*0010*/ 	.short	0x0003
        /*0012*/ 	.short	0x0010
        /*0014*/ 	.byte	0x00, 0xf0, 0x11, 0x00


	//----- nvinfo : EIATTR_KPARAM_INFO
	.align		4
.L_9:
        /*0018*/ 	.byte	0x04, 0x17
        /*001a*/ 	.short	(.L_11 - .L_10)
.L_10:
        /*001c*/ 	.word	0x00000000
        /*0020*/ 	.short	0x0002
        /*0022*/ 	.short	0x000c
        /*0024*/ 	.byte	0x00, 0xf0, 0x11, 0x00


	//----- nvinfo : EIATTR_KPARAM_INFO
	.align		4
.L_11:
        /*0028*/ 	.byte	0x04, 0x17
        /*002a*/ 	.short	(.L_13 - .L_12)
.L_12:
        /*002c*/ 	.word	0x00000000
        /*0030*/ 	.short	0x0001
        /*0032*/ 	.short	0x0008
        /*0034*/ 	.byte	0x00, 0xf0, 0x11, 0x00


	//----- nvinfo : EIATTR_KPARAM_INFO
	.align		4
.L_13:
        /*0038*/ 	.byte	0x04, 0x17
        /*003a*/ 	.short	(.L_15 - .L_14)
.L_14:
        /*003c*/ 	.word	0x00000000
        /*0040*/ 	.short	0x0000
        /*0042*/ 	.short	0x0000
        /*0044*/ 	.byte	0x00, 0xf5, 0x21, 0x00


	//----- nvinfo : EIATTR_SPARSE_MMA_MASK
	.align		4
.L_15:
        /*0048*/ 	.byte	0x03, 0x50
        /*004a*/ 	.short	0x0000


	//----- nvinfo : EIATTR_MAXREG_COUNT
	.align		4
        /*004c*/ 	.byte	0x03, 0x1b
        /*004e*/ 	.short	0x00ff


	//----- nvinfo : EIATTR_MERCURY_ISA_VERSION
	.align		4
        /*0050*/ 	.byte	0x03, 0x5f
        /*0052*/ 	.short	0x0101


	//----- nvinfo : EIATTR_VRC_CTA_INIT_COUNT
	.align		4
        /*0054*/ 	.byte	0x02, 0x4a
	.zero		1
	.zero		1


	//----- nvinfo : EIATTR_EXIT_INSTR_OFFSETS
	.align		4
        /*0058*/ 	.byte	0x04, 0x1c
        /*005a*/ 	.short	(.L_17 - .L_16)


	//   ....[0]....
.L_16:
        /*005c*/ 	.word	0x000000c0


	//   ....[1]....
        /*0060*/ 	.word	0x00001920


	//----- nvinfo : EIATTR_CRS_STACK_SIZE
	.align		4
.L_17:
        /*0064*/ 	.byte	0x04, 0x1e
        /*0066*/ 	.short	(.L_19 - .L_18)
.L_18:
        /*0068*/ 	.word	0x00000000


	//----- nvinfo : EIATTR_CBANK_PARAM_SIZE
	.align		4
.L_19:
        /*006c*/ 	.byte	0x03, 0x19
        /*006e*/ 	.short	0x0014


	//----- nvinfo : EIATTR_PARAM_CBANK
	.align		4
        /*0070*/ 	.byte	0x04, 0x0a
        /*0072*/ 	.short	(.L_21 - .L_20)
	.align		4
.L_20:
        /*0074*/ 	.word	index@(.nv.constant0._Z10add_kernelP7ushort4iif)
        /*0078*/ 	.short	0x0380
        /*007a*/ 	.short	0x0014


	//----- nvinfo : EIATTR_SW_WAR
	.align		4
.L_21:
        /*007c*/ 	.byte	0x04, 0x36
        /*007e*/ 	.short	(.L_23 - .L_22)
.L_22:
        /*0080*/ 	.word	0x00000008
.L_23:


//--------------------- .nv.callgraph             --------------------------
	.section	.nv.callgraph,"",@"SHT_CUDA_CALLGRAPH"
	.align	4
	.sectionentsize	8
	.align		4
        /*0000*/ 	.word	0x00000000
	.align		4
        /*0004*/ 	.word	0xffffffff
	.align		4
        /*0008*/ 	.word	0x00000000
	.align		4
        /*000c*/ 	.word	0xfffffffe
	.align		4
        /*0010*/ 	.word	0x00000000
	.align		4
        /*0014*/ 	.word	0xfffffffd
	.align		4
        /*0018*/ 	.word	0x00000000
	.align		4
        /*001c*/ 	.word	0xfffffffc


//--------------------- .text._Z10add_kernelP7ushort4iif --------------------------
	.section	.text._Z10add_kernelP7ushort4iif,"ax",@progbits
	.align	128
        .global         _Z10add_kernelP7ushort4iif
        .type           _Z10add_kernelP7ushort4iif,@function
        .size           _Z10add_kernelP7ushort4iif,(.L_x_61 - _Z10add_kernelP7ushort4iif)
        .other          _Z10add_kernelP7ushort4iif,@"STO_CUDA_ENTRY STV_DEFAULT"
_Z10add_kernelP7ushort4iif:
.text._Z10add_kernelP7ushort4iif:
[----:B------:R-:W-:Y:S01]  /*0000*/  LDC R1, c[0x0][0x37c] ;  /* 0x0000df00ff017b82 */ /* 0x000fe20000000800 */
[----:B------:R-:W0:Y:S01]  /*0010*/  S2R R5, SR_CTAID.Y ;  /* 0x0000000000057919 */ /* 0x000e220000002600 */
[----:B------:R-:W1:Y:S01]  /*0020*/  LDCU UR4, c[0x0][0x360] ;  /* 0x00006c00ff0477ac */ /* 0x000e620008000800 */
[----:B------:R-:W0:Y:S01]  /*0030*/  S2R R2, SR_TID.Y ;  /* 0x0000000000027919 */ /* 0x000e220000002200 */
[----:B------:R-:W0:Y:S01]  /*0040*/  LDCU UR5, c[0x0][0x364] ;  /* 0x00006c80ff0577ac */ /* 0x000e220008000800 */
[----:B------:R-:W1:Y:S01]  /*0050*/  S2R R0, SR_CTAID.X ;  /* 0x0000000000007919 */ /* 0x000e620000002500 */
[----:B------:R-:W2:Y:S01]  /*0060*/  LDCU.64 UR6, c[0x0][0x388] ;  /* 0x00007100ff0677ac */ /* 0x000ea20008000a00 */
[----:B------:R-:W1:Y:S01]  /*0070*/  S2R R3, SR_TID.X ;  /* 0x0000000000037919 */ /* 0x000e620000002100 */
[----:B0-----:R-:W-:-:S05]  /*0080*/  IMAD R5, R5, UR5, R2 ;  /* 0x0000000505057c24 */ /* 0x001fca000f8e0202 */
[----:B--2---:R-:W-:Y:S01]  /*0090*/  ISETP.GE.AND P0, PT, R5, UR7, PT ;  /* 0x0000000705007c0c */ /* 0x004fe2000bf06270 */
[----:B-1----:R-:W-:-:S05]  /*00a0*/  IMAD R0, R0, UR4, R3 ;  /* 0x0000000400007c24 */ /* 0x002fca000f8e0203 */
[----:B------:R-:W-:-:S13]  /*00b0*/  ISETP.GE.OR P0, PT, R0, UR6, P0 ;  /* 0x0000000600007c0c */ /* 0x000fda0008706670 */
[----:B------:R-:W-:Y:S05]  /*00c0*/  @P0 EXIT ;  /* 0x000000000000094d */ /* 0x000fea0003800000 */
[----:B------:R-:W0:Y:S01]  /*00d0*/  LDC.64 R2, c[0x0][0x380] ;  /* 0x0000e000ff027b82 */ /* 0x000e220000000a00 */
[----:B------:R-:W1:Y:S01]  /*00e0*/  LDCU.64 UR4, c[0x0][0x358] ;  /* 0x00006b00ff0477ac */ /* 0x000e620008000a00 */
[----:B------:R-:W-:-:S04]  /*00f0*/  IMAD R5, R5, UR6, R0 ;  /* 0x0000000605057c24 */ /* 0x000fc8000f8e0200 */
[----:B0-----:R-:W-:-:S05]  /*0100*/  IMAD.WIDE R2, R5, 0x8, R2 ;  /* 0x0000000805027825 */ /* 0x001fca00078e0202 */
[----:B-1----:R-:W2:Y:S01]  /*0110*/  LDG.E.U16 R0, desc[UR4][R2.64] ;  /* 0x0000000402007981 */ /* 0x002ea2000c1e1500 */
[----:B------:R-:W-:Y:S01]  /*0120*/  BSSY.RECONVERGENT B0, `(.L_x_0) ;  /* 0x0000050000007945 */ /* 0x000fe20003800200 */
[--C-:B--2---:R-:W-:Y:S02]  /*0130*/  SHF.R.U32.HI R4, RZ, 0xa, R0.reuse ;  /* 0x0000000aff047819 */ /* 0x104fe40000011600 */
[----:B------:R-:W-:Y:S02]  /*0140*/  LOP3.LUT R6, R0, 0x3ff, RZ, 0xc0, !PT ;  /* 0x000003ff00067812 */ /* 0x000fe400078ec0ff */
[----:B------:R-:W-:Y:S02]  /*0150*/  LOP3.LUT R5, R4, 0x1f, RZ, 0xc0, !PT ;  /* 0x0000001f04057812 */ /* 0x000fe400078ec0ff */
[----:B------:R-:W-:Y:S02]  /*0160*/  SHF.R.U32.HI R4, RZ, 0xf, R0 ;  /* 0x0000000fff047819 */ /* 0x000fe40000011600 */
[----:B------:R-:W-:-:S13]  /*0170*/  ISETP.NE.AND P0, PT, R5, 0x1f, PT ;  /* 0x0000001f0500780c */ /* 0x000fda0003f05270 */
[----:B------:R-:W-:Y:S05]  /*0180*/  @!P0 BRA `(.L_x_1) ;  /* 0x0000000400108947 */ /* 0x000fea0003800000 */
[----:B------:R-:W-:-:S13]  /*0190*/  ISETP.NE.AND P0, PT, R5, RZ, PT ;  /* 0x000000ff0500720c */ /* 0x000fda0003f05270 */
[----:B------:R-:W-:Y:S05]  /*01a0*/  @P0 BRA `(.L_x_2) ;  /* 0x0000000000f40947 */ /* 0x000fea0003800000 */
[----:B------:R-:W-:-:S13]  /*01b0*/  ISETP.NE.AND P0, PT, R6, RZ, PT ;  /* 0x000000ff0600720c */ /* 0x000fda0003f05270 */
[----:B------:R-:W-:Y:S01]  /*01c0*/  @!P0 IMAD.U32 R0, R4, -0x80000000, RZ ;  /* 0x8000000004008824 */ /* 0x000fe200078e00ff */
[----:B------:R-:W-:Y:S06]  /*01d0*/  @!P0 BRA `(.L_x_3) ;  /* 0x0000000400108947 */ /* 0x000fec0003800000 */
[----:B------:R-:W0:Y:S01]  /*01e0*/  FLO.U32 R0, R6 ;  /* 0x0000000600007300 */ /* 0x000e2200000e0000 */
[----:B------:R-:W-:Y:S01]  /*01f0*/  BSSY.RECONVERGENT B1, `(.L_x_4) ;  /* 0x0000029000017945 */ /* 0x000fe20003800200 */
[----:B0-----:R-:W-:-:S04]  /*0200*/  IADD3 R0, PT, PT, -R0, 0x1f, RZ ;  /* 0x0000001f00007810 */ /* 0x001fc80007ffe1ff */
[----:B------:R-:W-:-:S04]  /*0210*/  LOP3.LUT R0, R0, 0x1f, RZ, 0x3c, !PT ;  /* 0x0000001f00007812 */ /* 0x000fc800078e3cff */
[C---:B------:R-:W-:Y:S02]  /*0220*/  ISETP.GT.U32.AND P0, PT, R0.reuse, 0x6, PT ;  /* 0x000000060000780c */ /* 0x040fe40003f04070 */
[----:B------:R-:W-:Y:S01]  /*0230*/  IADD3 R7, PT, PT, -R0, 0xa, RZ ;  /* 0x0000000a00077810 */ /* 0x000fe20007ffe1ff */
[----:B------:R-:W-:-:S03]  /*0240*/  IMAD.MOV.U32 R0, RZ, RZ, RZ ;  /* 0x000000ffff007224 */ /* 0x000fc600078e00ff */
[----:B------:R-:W-:-:S07]  /*0250*/  LOP3.LUT R8, R7, 0x3, RZ, 0xc0, !PT ;  /* 0x0000000307087812 */ /* 0x000fce00078ec0ff */
[----:B------:R-:W-:Y:S05]  /*0260*/  @P0 BRA `(.L_x_5) ;  /* 0x0000000000840947 */ /* 0x000fea0003800000 */
[----:B------:R-:W-:Y:S01]  /*0270*/  LOP3.LUT R0, R7, 0xffff, RZ, 0xc0, !PT ;  /* 0x0000ffff07007812 */ /* 0x000fe200078ec0ff */
[----:B------:R-:W-:Y:S03]  /*0280*/  BSSY.RECONVERGENT B2, `(.L_x_6) ;  /* 0x000001e000027945 */ /* 0x000fe60003800200 */
[----:B------:R-:W-:-:S05]  /*0290*/  SHF.R.U32.HI R0, RZ, 0x2, R0 ;  /* 0x00000002ff007819 */ /* 0x000fca0000011600 */
[----:B------:R-:W-:-:S05]  /*02a0*/  IMAD.SHL.U32 R0, R0, 0x4, RZ ;  /* 0x0000000400007824 */ /* 0x000fca00078e00ff */
[----:B------:R-:W-:-:S05]  /*02b0*/  LOP3.LUT R0, R0, 0xc, RZ, 0xe2, !PT ;  /* 0x0000000c00007812 */ /* 0x000fca00078ee2ff */
[----:B------:R-:W-:Y:S02]  /*02c0*/  IMAD.MOV R5, RZ, RZ, -R0 ;  /* 0x000000ffff057224 */ /* 0x000fe400078e0a00 */
[----:B------:R-:W-:-:S03]  /*02d0*/  IMAD.MOV.U32 R0, RZ, RZ, RZ ;  /* 0x000000ffff007224 */ /* 0x000fc600078e00ff */
[----:B------:R-:W-:-:S13]  /*02e0*/  ISETP.GE.AND P0, PT, R5, RZ, PT ;  /* 0x000000ff0500720c */ /* 0x000fda0003f06270 */
[----:B------:R-:W-:Y:S05]  /*02f0*/  @P0 BRA `(.L_x_7) ;  /* 0x0000000000480947 */ /* 0x000fea0003800000 */
[----:B------:R-:W-:Y:S01]  /*0300*/  IMAD.MOV R9, RZ, RZ, -R5 ;  /* 0x000000ffff097224 */ /* 0x000fe200078e0a05 */
[----:B------:R-:W-:Y:S01]  /*0310*/  BSSY.RECONVERGENT B3, `(.L_x_8) ;  /* 0x0000009000037945 */ /* 0x000fe20003800200 */
[----:B------:R-:W-:-:S03]  /*0320*/  PLOP3.LUT P0, PT, PT, PT, PT, 0x80, 0x8 ;  /* 0x000000000008781c */ /* 0x000fc60003f0f070 */
[----:B------:R-:W-:-:S13]  /*0330*/  ISETP.GT.AND P1, PT, R9, 0xc, PT ;  /* 0x0000000c0900780c */ /* 0x000fda0003f24270 */
[----:B------:R-:W-:Y:S05]  /*0340*/  @!P1 BRA `(.L_x_9) ;  /* 0x0000000000149947 */ /* 0x000fea0003800000 */
[----:B------:R-:W-:-:S13]  /*0350*/  PLOP3.LUT P0, PT, PT, PT, PT, 0x8, 0x80 ;  /* 0x000000000080781c */ /* 0x000fda0003f0e170 */
.L_x_10:
[----:B------:R-:W-:Y:S02]  /*0360*/  VIADD R5, R5, 0x10 ;  /* 0x0000001005057836 */ /* 0x000fe40000000000 */
[----:B------:R-:W-:-:S03]  /*0370*/  VIADD R0, R0, 0xfffffff0 ;  /* 0xfffffff000007836 */ /* 0x000fc60000000000 */
[----:B------:R-:W-:-:S13]  /*0380*/  ISETP.GE.AND P1, PT, R5, -0xc, PT ;  /* 0xfffffff40500780c */ /* 0x000fda0003f26270 */
[----:B------:R-:W-:Y:S05]  /*0390*/  @!P1 BRA `(.L_x_10) ;  /* 0xfffffffc00f09947 */ /* 0x000fea000383ffff */
.L_x_9:
[----:B------:R-:W-:Y:S05]  /*03a0*/  BSYNC.RECONVERGENT B3 ;  /* 0x0000000000037941 */ /* 0x000fea0003800200 */
.L_x_8:
[----:B------:R-:W-:-:S05]  /*03b0*/  IMAD.MOV R9, RZ, RZ, -R5 ;  /* 0x000000ffff097224 */ /* 0x000fca00078e0a05 */
[----:B------:R-:W-:-:S13]  /*03c0*/  ISETP.GT.AND P1, PT, R9, 0x4, PT ;  /* 0x000000040900780c */ /* 0x000fda0003f24270 */
[----:B------:R-:W-:Y:S01]  /*03d0*/  @P1 VIADD R5, R5, 0x8 ;  /* 0x0000000805051836 */ /* 0x000fe20000000000 */
[----:B------:R-:W-:Y:S01]  /*03e0*/  @P1 PLOP3.LUT P0, PT, PT, PT, PT, 0x8, 0x80 ;  /* 0x000000000080181c */ /* 0x000fe20003f0e170 */
[----:B------:R-:W-:-:S03]  /*03f0*/  @P1 VIADD R0, R0, 0xfffffff8 ;  /* 0xfffffff800001836 */ /* 0x000fc60000000000 */
[----:B------:R-:W-:-:S13]  /*0400*/  ISETP.NE.OR P0, PT, R5, RZ, P0 ;  /* 0x000000ff0500720c */ /* 0x000fda0000705670 */
[----:B------:R-:W-:Y:S05]  /*0410*/  @!P0 BRA `(.L_x_11) ;  /* 0x0000000000108947 */ /* 0x000fea0003800000 */
.L_x_7:
[----:B------:R-:W-:Y:S02]  /*0420*/  VIADD R5, R5, 0x4 ;  /* 0x0000000405057836 */ /* 0x000fe40000000000 */
[----:B------:R-:W-:-:S03]  /*0430*/  VIADD R0, R0, 0xfffffffc ;  /* 0xfffffffc00007836 */ /* 0x000fc60000000000 */
[----:B------:R-:W-:-:S13]  /*0440*/  ISETP.NE.AND P0, PT, R5, RZ, PT ;  /* 0x000000ff0500720c */ /* 0x000fda0003f05270 */
[----:B------:R-:W-:Y:S05]  /*0450*/  @P0 BRA `(.L_x_7) ;  /* 0xfffffffc00f00947 */ /* 0x000fea000383ffff */
.L_x_11:
[----:B------:R-:W-:Y:S05]  /*0460*/  BSYNC.RECONVERGENT B2 ;  /* 0x0000000000027941 */ /* 0x000fea0003800200 */
.L_x_6:
[----:B------:R-:W-:-:S07]  /*0470*/  VIADD R5, R0, 0x1 ;  /* 0x0000000100057836 */ /* 0x000fce0000000000 */
.L_x_5:
[----:B------:R-:W-:Y:S05]  /*0480*/  BSYNC.RECONVERGENT B1 ;  /* 0x0000000000017941 */ /* 0x000fea0003800200 */
.L_x_4:
[----:B------:R-:W-:Y:S01]  /*0490*/  ISETP.NE.AND P0, PT, R8, RZ, PT ;  /* 0x000000ff0800720c */ /* 0x000fe20003f05270 */
[----:B------:R-:W-:-:S12]  /*04a0*/  BSSY.RECONVERGENT B1, `(.L_x_12) ;  /* 0x000000b000017945 */ /* 0x000fd80003800200 */
[----:B------:R-:W-:Y:S05]  /*04b0*/  @!P0 BRA `(.L_x_13) ;  /* 0x0000000000248947 */ /* 0x000fea0003800000 */
[----:B------:R-:W-:Y:S01]  /*04c0*/  BSSY.RECONVERGENT B2, `(.L_x_14) ;  /* 0x0000007000027945 */ /* 0x000fe20003800200 */
[----:B------:R-:W-:-:S07]  /*04d0*/  IMAD.MOV R5, RZ, RZ, -R8 ;  /* 0x000000ffff057224 */ /* 0x000fce00078e0a08 */
.L_x_15:
[----:B------:R-:W-:Y:S02]  /*04e0*/  VIADD R5, R5, 0x1 ;  /* 0x0000000105057836 */ /* 0x000fe40000000000 */
[----:B------:R-:W-:Y:S02]  /*04f0*/  IMAD.MOV.U32 R8, RZ, RZ, R0 ;  /* 0x000000ffff087224 */ /* 0x000fe400078e0000 */
[----:B------:R-:W-:Y:S01]  /*0500*/  VIADD R0, R0, 0xffffffff ;  /* 0xffffffff00007836 */ /* 0x000fe20000000000 */
[----:B------:R-:W-:-:S13]  /*0510*/  ISETP.NE.AND P0, PT, R5, RZ, PT ;  /* 0x000000ff0500720c */ /* 0x000fda0003f05270 */
[----:B------:R-:W-:Y:S05]  /*0520*/  @P0 BRA `(.L_x_15) ;  /* 0xfffffffc00ec0947 */ /* 0x000fea000383ffff */
[----:B------:R-:W-:Y:S05]  /*0530*/  BSYNC.RECONVERGENT B2 ;  /* 0x0000000000027941 */ /* 0x000fea0003800200 */
.L_x_14:
[----:B------:R-:W-:-:S07]  /*0540*/  IMAD.MOV.U32 R5, RZ, RZ, R8 ;  /* 0x000000ffff057224 */ /* 0x000fce00078e0008 */
.L_x_13:
[----:B------:R-:W-:Y:S05]  /*0550*/  BSYNC.RECONVERGENT B1 ;  /* 0x0000000000017941 */ /* 0x000fea0003800200 */
.L_x_12:
[----:B------:R-:W-:-:S04]  /*0560*/  SHF.L.U32 R6, R6, R7, RZ ;  /* 0x0000000706067219 */ /* 0x000fc800000006ff */
[----:B------:R-:W-:-:S07]  /*0570*/  LOP3.LUT R6, R6, 0x1fffbfe, RZ, 0xc0, !PT ;  /* 0x01fffbfe06067812 */ /* 0x000fce00078ec0ff */
.L_x_2:
[----:B------:R-:W-:Y:S01]  /*0580*/  IMAD.SHL.U32 R0, R6, 0x2000, RZ ;  /* 0x0000200006007824 */ /* 0x000fe200078e00ff */
[----:B------:R-:W-:Y:S01]  /*0590*/  LEA R5, R5, 0x38000000, 0x17 ;  /* 0x3800000005057811 */ /* 0x000fe200078eb8ff */
[----:B------:R-:W-:-:S05]  /*05a0*/  IMAD.U32 R4, R4, -0x80000000, RZ ;  /* 0x8000000004047824 */ /* 0x000fca00078e00ff */
[----:B------:R-:W-:Y:S01]  /*05b0*/  LOP3.LUT R0, R0, R5, R4, 0xfe, !PT ;  /* 0x0000000500007212 */ /* 0x000fe200078efe04 */
[----:B------:R-:W-:Y:S06]  /*05c0*/  BRA `(.L_x_3) ;  /* 0x0000000000147947 */ /* 0x000fec0003800000 */
.L_x_1:
[----:B------:R-:W-:-:S13]  /*05d0*/  ISETP.NE.AND P0, PT, R6, RZ, PT ;  /* 0x000000ff0600720c */ /* 0x000fda0003f05270 */
[----:B------:R-:W-:Y:S01]  /*05e0*/  @P0 IMAD.SHL.U32 R6, R6, 0x2000, RZ ;  /* 0x0000200006060824 */ /* 0x000fe200078e00ff */
[C---:B------:R-:W-:Y:S01]  /*05f0*/  @!P0 LEA R0, R4.reuse, 0x7f800000, 0x1f ;  /* 0x7f80000004008811 */ /* 0x040fe200078ef8ff */
[----:B------:R-:W-:-:S05]  /*0600*/  @P0 IMAD.U32 R5, R4, -0x80000000, RZ ;  /* 0x8000000004050824 */ /* 0x000fca00078e00ff */
[----:B------:R-:W-:-:S07]  /*0610*/  @P0 LOP3.LUT R0, R5, 0x7f800000, R6, 0xfe, !PT ;  /* 0x7f80000005000812 */ /* 0x000fce00078efe06 */
.L_x_3:
[----:B------:R-:W-:Y:S05]  /*0620*/  BSYNC.RECONVERGENT B0 ;  /* 0x0000000000007941 */ /* 0x000fea0003800200 */
.L_x_0:
[----:B------:R-:W2:Y:S01]  /*0630*/  LDG.E.U16 R4, desc[UR4][R2.64+0x2] ;  /* 0x0000020402047981 */ /* 0x000ea2000c1e1500 */
        /* <DEDUP_REMOVED lines=36> */
.L_x_26:
[----:B------:R-:W-:Y:S02]  /*0880*/  VIADD R6, R6, 0x10 ;  /* 0x0000001006067836 */ /* 0x000fe40000000000 */
[----:B------:R-:W-:-:S03]  /*0890*/  VIADD R4, R4, 0xfffffff0 ;  /* 0xfffffff004047836 */ /* 0x000fc60000000000 */
[----:B------:R-:W-:-:S13]  /*08a0*/  ISETP.GE.AND P1, PT, R6, -0xc, PT ;  /* 0xfffffff40600780c */ /* 0x000fda0003f26270 */
[----:B------:R-:W-:Y:S05]  /*08b0*/  @!P1 BRA `(.L_x_26) ;  /* 0xfffffffc00f09947 */ /* 0x000fea000383ffff */
.L_x_25:
[----:B------:R-:W-:Y:S05]  /*08c0*/  BSYNC.RECONVERGENT B3 ;  /* 0x0000000000037941 */ /* 0x000fea0003800200 */
.L_x_24:
[----:B------:R-:W-:-:S05]  /*08d0*/  IMAD.MOV R10, RZ, RZ, -R6 ;  /* 0x000000ffff0a7224 */ /* 0x000fca00078e0a06 */
[----:B------:R-:W-:-:S13]  /*08e0*/  ISETP.GT.AND P1, PT, R10, 0x4, PT ;  /* 0x000000040a00780c */ /* 0x000fda0003f24270 */
[----:B------:R-:W-:Y:S01]  /*08f0*/  @P1 VIADD R6, R6, 0x8 ;  /* 0x0000000806061836 */ /* 0x000fe20000000000 */
[----:B------:R-:W-:Y:S01]  /*0900*/  @P1 PLOP3.LUT P0, PT, PT, PT, PT, 0x8, 0x80 ;  /* 0x000000000080181c */ /* 0x000fe20003f0e170 */
[----:B------:R-:W-:-:S03]  /*0910*/  @P1 VIADD R4, R4, 0xfffffff8 ;  /* 0xfffffff804041836 */ /* 0x000fc60000000000 */
[----:B------:R-:W-:-:S13]  /*0920*/  ISETP.NE.OR P0, PT, R6, RZ, P0 ;  /* 0x000000ff0600720c */ /* 0x000fda0000705670 */
[----:B------:R-:W-:Y:S05]  /*0930*/  @!P0 BRA `(.L_x_27) ;  /* 0x0000000000108947 */ /* 0x000fea0003800000 */
.L_x_23:
[----:B------:R-:W-:Y:S02]  /*0940*/  VIADD R6, R6, 0x4 ;  /* 0x0000000406067836 */ /* 0x000fe40000000000 */
[----:B------:R-:W-:-:S03]  /*0950*/  VIADD R4, R4, 0xfffffffc ;  /* 0xfffffffc04047836 */ /* 0x000fc60000000000 */
[----:B------:R-:W-:-:S13]  /*0960*/  ISETP.NE.AND P0, PT, R6, RZ, PT ;  /* 0x000000ff0600720c */ /* 0x000fda0003f05270 */
[----:B------:R-:W-:Y:S05]  /*0970*/  @P0 BRA `(.L_x_23) ;  /* 0xfffffffc00f00947 */ /* 0x000fea000383ffff */
.L_x_27:
[----:B------:R-:W-:Y:S05]  /*0980*/  BSYNC.RECONVERGENT B2 ;  /* 0x0000000000027941 */ /* 0x000fea0003800200 */
.L_x_22:
[----:B------:R-:W-:-:S07]  /*0990*/  VIADD R6, R4, 0x1 ;  /* 0x0000000104067836 */ /* 0x000fce0000000000 */
.L_x_21:
[----:B------:R-:W-:Y:S05]  /*09a0*/  BSYNC.RECONVERGENT B1 ;  /* 0x0000000000017941 */ /* 0x000fea0003800200 */
.L_x_20:
[----:B------:R-:W-:Y:S01]  /*09b0*/  ISETP.NE.AND P0, PT, R9, RZ, PT ;  /* 0x000000ff0900720c */ /* 0x000fe20003f05270 */
[----:B------:R-:W-:-:S12]  /*09c0*/  BSSY.RECONVERGENT B1, `(.L_x_28) ;  /* 0x000000b000017945 */ /* 0x000fd80003800200 */
[----:B------:R-:W-:Y:S05]  /*09d0*/  @!P0 BRA `(.L_x_29) ;  /* 0x0000000000248947 */ /* 0x000fea0003800000 */
[----:B------:R-:W-:Y:S01]  /*09e0*/  BSSY.RECONVERGENT B2, `(.L_x_30) ;  /* 0x0000007000027945 */ /* 0x000fe20003800200 */
[----:B------:R-:W-:-:S07]  /*09f0*/  IMAD.MOV R6, RZ, RZ, -R9 ;  /* 0x000000ffff067224 */ /* 0x000fce00078e0a09 */
.L_x_31:
[----:B------:R-:W-:Y:S02]  /*0a00*/  VIADD R6, R6, 0x1 ;  /* 0x0000000106067836 */ /* 0x000fe40000000000 */
[----:B------:R-:W-:Y:S02]  /*0a10*/  IMAD.MOV.U32 R9, RZ, RZ, R4 ;  /* 0x000000ffff097224 */ /* 0x000fe400078e0004 */
[----:B------:R-:W-:Y:S01]  /*0a20*/  VIADD R4, R4, 0xffffffff ;  /* 0xffffffff04047836 */ /* 0x000fe20000000000 */
[----:B------:R-:W-:-:S13]  /*0a30*/  ISETP.NE.AND P0, PT, R6, RZ, PT ;  /* 0x000000ff0600720c */ /* 0x000fda0003f05270 */
[----:B------:R-:W-:Y:S05]  /*0a40*/  @P0 BRA `(.L_x_31) ;  /* 0xfffffffc00ec0947 */ /* 0x000fea000383ffff */
[----:B------:R-:W-:Y:S05]  /*0a50*/  BSYNC.RECONVERGENT B2 ;  /* 0x0000000000027941 */ /* 0x000fea0003800200 */
.L_x_30:
[----:B------:R-:W-:-:S07]  /*0a60*/  IMAD.MOV.U32 R6, RZ, RZ, R9 ;  /* 0x000000ffff067224 */ /* 0x000fce00078e0009 */
.L_x_29:
[----:B------:R-:W-:Y:S05]  /*0a70*/  BSYNC.RECONVERGENT B1 ;  /* 0x0000000000017941 */ /* 0x000fea0003800200 */
.L_x_28:
[----:B------:R-:W-:-:S04]  /*0a80*/  SHF.L.U32 R7, R7, R8, RZ ;  /* 0x0000000807077219 */ /* 0x000fc800000006ff */
[----:B------:R-:W-:-:S07]  /*0a90*/  LOP3.LUT R7, R7, 0x1fffbfe, RZ, 0xc0, !PT ;  /* 0x01fffbfe07077812 */ /* 0x000fce00078ec0ff */
.L_x_18:
[----:B------:R-:W-:Y:S02]  /*0aa0*/  IMAD.SHL.U32 R4, R7, 0x2000, RZ ;  /* 0x0000200007047824 */ /* 0x000fe400078e00ff */
[----:B------:R-:W-:Y:S01]  /*0ab0*/  IMAD.U32 R7, R5, -0x80000000, RZ ;  /* 0x8000000005077824 */ /* 0x000fe200078e00ff */
[----:B------:R-:W-:-:S04]  /*0ac0*/  LEA R5, R6, 0x38000000, 0x17 ;  /* 0x3800000006057811 */ /* 0x000fc800078eb8ff */
[----:B------:R-:W-:Y:S01]  /*0ad0*/  LOP3.LUT R4, R4, R5, R7, 0xfe, !PT ;  /* 0x0000000504047212 */ /* 0x000fe200078efe07 */
[----:B------:R-:W-:Y:S06]  /*0ae0*/  BRA `(.L_x_19) ;  /* 0x0000000000147947 */ /* 0x000fec0003800000 */
.L_x_17:
[----:B------:R-:W-:-:S13]  /*0af0*/  ISETP.NE.AND P0, PT, R7, RZ, PT ;  /* 0x000000ff0700720c */ /* 0x000fda0003f05270 */
[----:B------:R-:W-:Y:S01]  /*0b00*/  @P0 IMAD.SHL.U32 R7, R7, 0x2000, RZ ;  /* 0x0000200007070824 */ /* 0x000fe200078e00ff */
[C---:B------:R-:W-:Y:S01]  /*0b10*/  @!P0 LEA R4, R5.reuse, 0x7f800000, 0x1f ;  /* 0x7f80000005048811 */ /* 0x040fe200078ef8ff */
[----:B------:R-:W-:-:S05]  /*0b20*/  @P0 IMAD.U32 R6, R5, -0x80000000, RZ ;  /* 0x8000000005060824 */ /* 0x000fca00078e00ff */
[----:B------:R-:W-:-:S07]  /*0b30*/  @P0 LOP3.LUT R4, R6, 0x7f800000, R7, 0xfe, !PT ;  /* 0x7f80000006040812 */ /* 0x000fce00078efe07 */
.L_x_19:
[----:B------:R-:W-:Y:S05]  /*0b40*/  BSYNC.RECONVERGENT B0 ;  /* 0x0000000000007941 */ /* 0x000fea0003800200 */
.L_x_16:
        /* <DEDUP_REMOVED lines=23> */
[----:B------:R-:W-:Y:S01]  /*0cc0*/  BSSY.RECONVERGENT B2, `(.L_x_38) ;  /* 0x000001e000027945 */ /* 0x000fe20003800200 */
[----:B------:R-:W-:Y:S02]  /*0cd0*/  IMAD.MOV.U32 R8, RZ, RZ, RZ ;  /* 0x000000ffff087224 */ /* 0x000fe400078e00ff */
[----:B------:R-:W-:-:S05]  /*0ce0*/  SHF.R.U32.HI R6, RZ, 0x2, R6 ;  /* 0x00000002ff067819 */ /* 0x000fca0000011606 */
[----:B------:R-:W-:-:S05]  /*0cf0*/  IMAD.SHL.U32 R6, R6, 0x4, RZ ;  /* 0x0000000406067824 */ /* 0x000fca00078e00ff */
[----:B------:R-:W-:-:S05]  /*0d00*/  LOP3.LUT R6, R6, 0xc, RZ, 0xe2, !PT ;  /* 0x0000000c06067812 */ /* 0x000fca00078ee2ff */
[----:B------:R-:W-:-:S05]  /*0d10*/  IMAD.MOV R6, RZ, RZ, -R6 ;  /* 0x000000ffff067224 */ /* 0x000fca00078e0a06 */
        /* <DEDUP_REMOVED lines=8> */
.L_x_42:
[----:B------:R-:W-:Y:S02]  /*0da0*/  VIADD R6, R6, 0x10 ;  /* 0x0000001006067836 */ /* 0x000fe40000000000 */
[----:B------:R-:W-:-:S03]  /*0db0*/  VIADD R8, R8, 0xfffffff0 ;  /* 0xfffffff008087836 */ /* 0x000fc60000000000 */
[----:B------:R-:W-:-:S13]  /*0dc0*/  ISETP.GE.AND P1, PT, R6, -0xc, PT ;  /* 0xfffffff40600780c */ /* 0x000fda0003f26270 */
[----:B------:R-:W-:Y:S05]  /*0dd0*/  @!P1 BRA `(.L_x_42) ;  /* 0xfffffffc00f09947 */ /* 0x000fea000383ffff */
.L_x_41:
[----:B------:R-:W-:Y:S05]  /*0de0*/  BSYNC.RECONVERGENT B3 ;  /* 0x0000000000037941 */ /* 0x000fea0003800200 */
.L_x_40:
[----:B------:R-:W-:-:S05]  /*0df0*/  IMAD.MOV R11, RZ, RZ, -R6 ;  /* 0x000000ffff0b7224 */ /* 0x000fca00078e0a06 */
[----:B------:R-:W-:-:S13]  /*0e00*/  ISETP.GT.AND P1, PT, R11, 0x4, PT ;  /* 0x000000040b00780c */ /* 0x000fda0003f24270 */
[----:B------:R-:W-:Y:S01]  /*0e10*/  @P1 VIADD R6, R6, 0x8 ;  /* 0x0000000806061836 */ /* 0x000fe20000000000 */
[----:B------:R-:W-:Y:S01]  /*0e20*/  @P1 PLOP3.LUT P0, PT, PT, PT, PT, 0x8, 0x80 ;  /* 0x000000000080181c */ /* 0x000fe20003f0e170 */
[----:B------:R-:W-:-:S03]  /*0e30*/  @P1 VIADD R8, R8, 0xfffffff8 ;  /* 0xfffffff808081836 */ /* 0x000fc60000000000 */
[----:B------:R-:W-:-:S13]  /*0e40*/  ISETP.NE.OR P0, PT, R6, RZ, P0 ;  /* 0x000000ff0600720c */ /* 0x000fda0000705670 */
[----:B------:R-:W-:Y:S05]  /*0e50*/  @!P0 BRA `(.L_x_43) ;  /* 0x0000000000108947 */ /* 0x000fea0003800000 */
.L_x_39:
[----:B------:R-:W-:Y:S02]  /*0e60*/  VIADD R6, R6, 0x4 ;  /* 0x0000000406067836 */ /* 0x000fe40000000000 */
[----:B------:R-:W-:-:S03]  /*0e70*/  VIADD R8, R8, 0xfffffffc ;  /* 0xfffffffc08087836 */ /* 0x000fc60000000000 */
[----:B------:R-:W-:-:S13]  /*0e80*/  ISETP.NE.AND P0, PT, R6, RZ, PT ;  /* 0x000000ff0600720c */ /* 0x000fda0003f05270 */
[----:B------:R-:W-:Y:S05]  /*0e90*/  @P0 BRA `(.L_x_39) ;  /* 0xfffffffc00f00947 */ /* 0x000fea000383ffff */
.L_x_43:
[----:B------:R-:W-:Y:S05]  /*0ea0*/  BSYNC.RECONVERGENT B2 ;  /* 0x0000000000027941 */ /* 0x000fea0003800200 */
.L_x_38:
[----:B------:R-:W-:-:S07]  /*0eb0*/  VIADD R6, R8, 0x1 ;  /* 0x0000000108067836 */ /* 0x000fce0000000000 */
.L_x_37:
[----:B------:R-:W-:Y:S05]  /*0ec0*/  BSYNC.RECONVERGENT B1 ;  /* 0x0000000000017941 */ /* 0x000fea0003800200 */
.L_x_36:
[----:B------:R-:W-:Y:S01]  /*0ed0*/  ISETP.NE.AND P0, PT, R9, RZ, PT ;  /* 0x000000ff0900720c */ /* 0x000fe20003f05270 */
[----:B------:R-:W-:-:S12]  /*0ee0*/  BSSY.RECONVERGENT B1, `(.L_x_44) ;  /* 0x000000b000017945 */ /* 0x000fd80003800200 */
[----:B------:R-:W-:Y:S05]  /*0ef0*/  @!P0 BRA `(.L_x_45) ;  /* 0x0000000000248947 */ /* 0x000fea0003800000 */
[----:B------:R-:W-:Y:S01]  /*0f00*/  BSSY.RECONVERGENT B2, `(.L_x_46) ;  /* 0x0000007000027945 */ /* 0x000fe20003800200 */
[----:B------:R-:W-:-:S07]  /*0f10*/  IMAD.MOV R6, RZ, RZ, -R9 ;  /* 0x000000ffff067224 */ /* 0x000fce00078e0a09 */
.L_x_47:
[----:B------:R-:W-:Y:S02]  /*0f20*/  VIADD R6, R6, 0x1 ;  /* 0x0000000106067836 */ /* 0x000fe40000000000 */
[----:B------:R-:W-:Y:S02]  /*0f30*/  IMAD.MOV.U32 R9, RZ, RZ, R8 ;  /* 0x000000ffff097224 */ /* 0x000fe400078e0008 */
[----:B------:R-:W-:Y:S01]  /*0f40*/  VIADD R8, R8, 0xffffffff ;  /* 0xffffffff08087836 */ /* 0x000fe20000000000 */
[----:B------:R-:W-:-:S13]  /*0f50*/  ISETP.NE.AND P0, PT, R6, RZ, PT ;  /* 0x000000ff0600720c */ /* 0x000fda0003f05270 */
[----:B------:R-:W-:Y:S05]  /*0f60*/  @P0 BRA `(.L_x_47) ;  /* 0xfffffffc00ec0947 */ /* 0x000fea000383ffff */
[----:B------:R-:W-:Y:S05]  /*0f70*/  BSYNC.RECONVERGENT B2 ;  /* 0x0000000000027941 */ /* 0x000fea0003800200 */
.L_x_46:
[----:B------:R-:W-:-:S07]  /*0f80*/  IMAD.MOV.U32 R6, RZ, RZ, R9 ;  /* 0x000000ffff067224 */ /* 0x000fce00078e0009 */
.L_x_45:
[----:B------:R-:W-:Y:S05]  /*0f90*/  BSYNC.RECONVERGENT B1 ;  /* 0x0000000000017941 */ /* 0x000fea0003800200 */
.L_x_44:
[----:B------:R-:W-:-:S04]  /*0fa0*/  SHF.L.U32 R7, R7, R10, RZ ;  /* 0x0000000a07077219 */ /* 0x000fc800000006ff */
[----:B------:R-:W-:-:S07]  /*0fb0*/  LOP3.LUT R7, R7, 0x1fffbfe, RZ, 0xc0, !PT ;  /* 0x01fffbfe07077812 */ /* 0x000fce00078ec0ff */
.L_x_34:
[----:B------:R-:W-:Y:S01]  /*0fc0*/  IMAD.SHL.U32 R7, R7, 0x2000, RZ ;  /* 0x0000200007077824 */ /* 0x000fe200078e00ff */
[----:B------:R-:W-:Y:S01]  /*0fd0*/  LEA R6, R6, 0x38000000, 0x17 ;  /* 0x3800000006067811 */ /* 0x000fe200078eb8ff */
[----:B------:R-:W-:-:S05]  /*0fe0*/  IMAD.U32 R5, R5, -0x80000000, RZ ;  /* 0x8000000005057824 */ /* 0x000fca00078e00ff */
[----:B------:R-:W-:Y:S01]  /*0ff0*/  LOP3.LUT R8, R7, R6, R5, 0xfe, !PT ;  /* 0x0000000607087212 */ /* 0x000fe200078efe05 */
[----:B------:R-:W-:Y:S06]  /*1000*/  BRA `(.L_x_35) ;  /* 0x0000000000147947 */ /* 0x000fec0003800000 */
.L_x_33:
[----:B------:R-:W-:-:S13]  /*1010*/  ISETP.NE.AND P0, PT, R7, RZ, PT ;  /* 0x000000ff0700720c */ /* 0x000fda0003f05270 */
[----:B------:R-:W-:Y:S01]  /*1020*/  @P0 IMAD.SHL.U32 R7, R7, 0x2000, RZ ;  /* 0x0000200007070824 */ /* 0x000fe200078e00ff */
[C---:B------:R-:W-:Y:S01]  /*1030*/  @!P0 LEA R8, R5.reuse, 0x7f800000, 0x1f ;  /* 0x7f80000005088811 */ /* 0x040fe200078ef8ff */
[----:B------:R-:W-:-:S05]  /*1040*/  @P0 IMAD.U32 R6, R5, -0x80000000, RZ ;  /* 0x8000000005060824 */ /* 0x000fca00078e00ff */
[----:B------:R-:W-:-:S07]  /*1050*/  @P0 LOP3.LUT R8, R6, 0x7f800000, R7, 0xfe, !PT ;  /* 0x7f80000006080812 */ /* 0x000fce00078efe07 */
.L_x_35:
[----:B------:R-:W-:Y:S05]  /*1060*/  BSYNC.RECONVERGENT B0 ;  /* 0x0000000000007941 */ /* 0x000fea0003800200 */
.L_x_32:
[----:B------:R-:W0:Y:S01]  /*1070*/  LDCU UR6, c[0x0][0x390] ;  /* 0x00007200ff0677ac */ /* 0x000e220008000800 */
[----:B------:R-:W-:Y:S01]  /*1080*/  BSSY.RECONVERGENT B0, `(.L_x_48) ;  /* 0x000002e000007945 */ /* 0x000fe20003800200 */
[----:B0-----:R-:W-:-:S05]  /*1090*/  FADD R7, R0, UR6 ;  /* 0x0000000600077e21 */ /* 0x001fca0008000000 */
[--C-:B------:R-:W-:Y:S02]  /*10a0*/  SHF.R.U32.HI R0, RZ, 0x17, R7.reuse ;  /* 0x00000017ff007819 */ /* 0x100fe40000011607 */
[----:B------:R-:W-:Y:S02]  /*10b0*/  SHF.R.U32.HI R5, RZ, 0x10, R7 ;  /* 0x00000010ff057819 */ /* 0x000fe40000011607 */
[----:B------:R-:W-:Y:S01]  /*10c0*/  LOP3.LUT R10, R0, 0xff, RZ, 0xc0, !PT ;  /* 0x000000ff000a7812 */ /* 0x000fe200078ec0ff */
[----:B------:R-:W-:Y:S01]  /*10d0*/  FADD R0, R8, UR6 ;  /* 0x0000000608007e21 */ /* 0x000fe20008000000 */
[----:B------:R-:W-:Y:S02]  /*10e0*/  LOP3.LUT R9, R5, 0x8000, RZ, 0xc0, !PT ;  /* 0x0000800005097812 */ /* 0x000fe400078ec0ff */
[C---:B------:R-:W-:Y:S01]  /*10f0*/  ISETP.GT.U32.AND P0, PT, R10.reuse, 0x70, PT ;  /* 0x000000700a00780c */ /* 0x040fe20003f04070 */
[----:B------:R-:W-:Y:S01]  /*1100*/  VIADD R5, R10, 0xffffff90 ;  /* 0xffffff900a057836 */ /* 0x000fe20000000000 */
[----:B------:R-:W-:-:S11]  /*1110*/  LOP3.LUT R6, R7, 0x7fffff, RZ, 0xc0, !PT ;  /* 0x007fffff07067812 */ /* 0x000fd600078ec0ff */
[----:B------:R-:W-:Y:S05]  /*1120*/  @P0 BRA `(.L_x_49) ;  /* 0x0000000000340947 */ /* 0x000fea0003800000 */
[----:B------:R-:W-:Y:S02]  /*1130*/  ISETP.GE.U32.AND P0, PT, R10, 0x66, PT ;  /* 0x000000660a00780c */ /* 0x000fe40003f06070 */
[----:B------:R-:W-:-:S11]  /*1140*/  PRMT R5, RZ, 0x7610, R5 ;  /* 0x00007610ff057816 */ /* 0x000fd60000000005 */
[----:B------:R-:W-:Y:S05]  /*1150*/  @!P0 BRA `(.L_x_50) ;  /* 0x0000000000808947 */ /* 0x000fea0003800000 */
[----:B------:R-:W-:Y:S02]  /*1160*/  LOP3.LUT R6, R6, 0x800000, RZ, 0xfc, !PT ;  /* 0x0080000006067812 */ /* 0x000fe400078efcff */
[----:B------:R-:W-:-:S04]  /*1170*/  IADD3 R5, PT, PT, -R10, 0x71, RZ ;  /* 0x000000710a057810 */ /* 0x000fc80007ffe1ff */
[----:B------:R-:W-:-:S05]  /*1180*/  SHF.R.U32.HI R5, RZ, R5, R6 ;  /* 0x00000005ff057219 */ /* 0x000fca0000011606 */
[----:B------:R-:W-:-:S05]  /*1190*/  IMAD.SHL.U32 R6, R5, 0x2, RZ ;  /* 0x0000000205067824 */ /* 0x000fca00078e00ff */
[----:B------:R-:W-:-:S05]  /*11a0*/  LOP3.LUT R6, R6, 0x2000, RZ, 0xc0, !PT ;  /* 0x0000200006067812 */ /* 0x000fca00078ec0ff */
[----:B------:R-:W-:-:S05]  /*11b0*/  IMAD.IADD R6, R5, 0x1, R6 ;  /* 0x0000000105067824 */ /* 0x000fca00078e0206 */
[----:B------:R-:W-:-:S04]  /*11c0*/  SHF.R.U32.HI R6, RZ, 0xd, R6 ;  /* 0x0000000dff067819 */ /* 0x000fc80000011606 */
[----:B------:R-:W-:-:S04]  /*11d0*/  LOP3.LUT R6, R6, R9, RZ, 0xfc, !PT ;  /* 0x0000000906067212 */ /* 0x000fc800078efcff */
[----:B------:R-:W-:Y:S01]  /*11e0*/  PRMT R5, R6, 0x7610, R5 ;  /* 0x0000761006057816 */ /* 0x000fe20000000005 */
[----:B------:R-:W-:Y:S06]  /*11f0*/  BRA `(.L_x_50) ;  /* 0x0000000000587947 */ /* 0x000fec0003800000 */
.L_x_49:
[----:B------:R-:W-:-:S13]  /*1200*/  ISETP.NE.AND P0, PT, R5, 0x8f, PT ;  /* 0x0000008f0500780c */ /* 0x000fda0003f05270 */
[----:B------:R-:W-:Y:S05]  /*1210*/  @P0 BRA `(.L_x_51) ;  /* 0x0000000000180947 */ /* 0x000fea0003800000 */
[----:B------:R-:W-:-:S13]  /*1220*/  ISETP.NE.AND P0, PT, R6, RZ, PT ;  /* 0x000000ff0600720c */ /* 0x000fda0003f05270 */
[----:B------:R-:W-:Y:S02]  /*1230*/  @P0 SHF.R.U32.HI R6, RZ, 0xd, R6 ;  /* 0x0000000dff060819 */ /* 0x000fe40000011606 */
[C---:B------:R-:W-:Y:S02]  /*1240*/  @!P0 LOP3.LUT R5, R9.reuse, 0x7c00, RZ, 0xfc, !PT ;  /* 0x00007c0009058812 */ /* 0x040fe400078efcff */
[----:B------:R-:W-:-:S04]  /*1250*/  @P0 LOP3.LUT R6, R9, 0x7c00, R6, 0xfe, !PT ;  /* 0x00007c0009060812 */ /* 0x000fc800078efe06 */
[----:B------:R-:W-:Y:S01]  /*1260*/  @P0 PRMT R5, R6, 0x7610, R5 ;  /* 0x0000761006050816 */ /* 0x000fe20000000005 */
[----:B------:R-:W-:Y:S06]  /*1270*/  BRA `(.L_x_50) ;  /* 0x0000000000387947 */ /* 0x000fec0003800000 */
.L_x_51:
[----:B------:R-:W-:Y:S02]  /*1280*/  LOP3.LUT P0, RZ, R7, 0x1000, RZ, 0xc0, !PT ;  /* 0x0000100007ff7812 */ /* 0x000fe4000780c0ff */
[----:B------:R-:W-:-:S11]  /*1290*/  PLOP3.LUT P2, PT, PT, PT, PT, 0x8, 0x80 ;  /* 0x000000000080781c */ /* 0x000fd60003f4e170 */
[----:B------:R-:W-:-:S05]  /*12a0*/  @P0 VIADD R7, R6, 0x2000 ;  /* 0x0000200006070836 */ /* 0x000fca0000000000 */
[----:B------:R-:W-:-:S04]  /*12b0*/  @P0 LOP3.LUT P1, RZ, R7, 0x800000, RZ, 0xc0, !PT ;  /* 0x0080000007ff0812 */ /* 0x000fc8000782c0ff */
[----:B------:R-:W-:Y:S02]  /*12c0*/  @P0 PLOP3.LUT P2, PT, P1, PT, PT, 0x80, 0x8 ;  /* 0x000000000008081c */ /* 0x000fe40000f4f070 */
[----:B------:R-:W-:-:S11]  /*12d0*/  @P0 SEL R6, R7, RZ, !P1 ;  /* 0x000000ff07060207 */ /* 0x000fd60004800000 */
[----:B------:R-:W-:-:S05]  /*12e0*/  @P2 VIADD R5, R10, 0xffffff91 ;  /* 0xffffff910a052836 */ /* 0x000fca0000000000 */
[----:B------:R-:W-:-:S13]  /*12f0*/  ISETP.GE.U32.AND P2, PT, R5, 0x1f, PT ;  /* 0x0000001f0500780c */ /* 0x000fda0003f46070 */
[----:B------:R-:W-:Y:S01]  /*1300*/  @!P2 IMAD.SHL.U32 R5, R5, 0x400, RZ ;  /* 0x000004000505a824 */ /* 0x000fe200078e00ff */
[----:B------:R-:W-:Y:S02]  /*1310*/  @!P2 SHF.R.U32.HI R6, RZ, 0xd, R6 ;  /* 0x0000000dff06a819 */ /* 0x000fe40000011606 */
[C---:B------:R-:W-:Y:S02]  /*1320*/  @P2 LOP3.LUT R7, R9.reuse, 0x7c00, RZ, 0xfc, !PT ;  /* 0x00007c0009072812 */ /* 0x040fe400078efcff */
[----:B------:R-:W-:Y:S02]  /*1330*/  @!P2 LOP3.LUT R6, R9, R5, R6, 0xfe, !PT ;  /* 0x000000050906a212 */ /* 0x000fe400078efe06 */
[----:B------:R-:W-:-:S04]  /*1340*/  @P2 PRMT R5, R7, 0x7610, R5 ;  /* 0x0000761007052816 */ /* 0x000fc80000000005 */
[----:B------:R-:W-:-:S07]  /*1350*/  @!P2 PRMT R5, R6, 0x7610, R5 ;  /* 0x000076100605a816 */ /* 0x000fce0000000005 */
.L_x_50:
[----:B------:R-:W-:Y:S05]  /*1360*/  BSYNC.RECONVERGENT B0 ;  /* 0x0000000000007941 */ /* 0x000fea0003800200 */
.L_x_48:
[----:B------:R-:W-:Y:S01]  /*1370*/  FADD R7, R4, UR6 ;  /* 0x0000000604077e21 */ /* 0x000fe20008000000 */
[----:B------:R0:W-:Y:S01]  /*1380*/  STG.E.U16 desc[UR4][R2.64], R5 ;  /* 0x0000000502007986 */ /* 0x0001e2000c101504 */
[----:B------:R-:W-:Y:S03]  /*1390*/  BSSY.RECONVERGENT B0, `(.L_x_52) ;  /* 0x000002b000007945 */ /* 0x000fe60003800200 */
[--C-:B------:R-:W-:Y:S02]  /*13a0*/  SHF.R.U32.HI R4, RZ, 0x17, R7.reuse ;  /* 0x00000017ff047819 */ /* 0x100fe40000011607 */
[----:B------:R-:W-:Y:S02]  /*13b0*/  LOP3.LUT R6, R7, 0x7fffff, RZ, 0xc0, !PT ;  /* 0x007fffff07067812 */ /* 0x000fe400078ec0ff */
[----:B------:R-:W-:Y:S02]  /*13c0*/  LOP3.LUT R8, R4, 0xff, RZ, 0xc0, !PT ;  /* 0x000000ff04087812 */ /* 0x000fe400078ec0ff */
[----:B------:R-:W-:-:S02]  /*13d0*/  SHF.R.U32.HI R4, RZ, 0x10, R7 ;  /* 0x00000010ff047819 */ /* 0x000fc40000011607 */
[----:B------:R-:W-:Y:S02]  /*13e0*/  ISETP.GT.U32.AND P0, PT, R8, 0x70, PT ;  /* 0x000000700800780c */ /* 0x000fe40003f04070 */
[----:B------:R-:W-:Y:S01]  /*13f0*/  LOP3.LUT R9, R4, 0x8000, RZ, 0xc0, !PT ;  /* 0x0000800004097812 */ /* 0x000fe200078ec0ff */
[----:B------:R-:W-:-:S10]  /*1400*/  VIADD R4, R8, 0xffffff90 ;  /* 0xffffff9008047836 */ /* 0x000fd40000000000 */
[----:B0-----:R-:W-:Y:S05]  /*1410*/  @P0 BRA `(.L_x_53) ;  /* 0x0000000000300947 */ /* 0x001fea0003800000 */
        /* <DEDUP_REMOVED lines=10> */
[----:B------:R-:W-:Y:S01]  /*14c0*/  LOP3.LUT R4, R4, R9, RZ, 0xfc, !PT ;  /* 0x0000000904047212 */ /* 0x000fe200078efcff */
[----:B------:R-:W-:Y:S06]  /*14d0*/  BRA `(.L_x_54) ;  /* 0x0000000000587947 */ /* 0x000fec0003800000 */
.L_x_53:
        /* <DEDUP_REMOVED lines=8> */
.L_x_55:
        /* <DEDUP_REMOVED lines=14> */
.L_x_54:
[----:B------:R-:W-:Y:S05]  /*1640*/  BSYNC.RECONVERGENT B0 ;  /* 0x0000000000007941 */ /* 0x000fea0003800200 */
.L_x_52:
[--C-:B------:R-:W-:Y:S01]  /*1650*/  SHF.R.U32.HI R5, RZ, 0x17, R0.reuse ;  /* 0x00000017ff057819 */ /* 0x100fe20000011600 */
[----:B------:R0:W-:Y:S01]  /*1660*/  STG.E.U16 desc[UR4][R2.64+0x2], R4 ;  /* 0x0000020402007986 */ /* 0x0001e2000c101504 */
[----:B------:R-:W-:Y:S01]  /*1670*/  BSSY.RECONVERGENT B0, `(.L_x_56) ;  /* 0x0000029000007945 */ /* 0x000fe20003800200 */
[----:B------:R-:W-:Y:S02]  /*1680*/  LOP3.LUT R6, R0, 0x7fffff, RZ, 0xc0, !PT ;  /* 0x007fffff00067812 */ /* 0x000fe400078ec0ff */
[----:B------:R-:W-:Y:S02]  /*1690*/  LOP3.LUT R8, R5, 0xff, RZ, 0xc0, !PT ;  /* 0x000000ff05087812 */ /* 0x000fe400078ec0ff */
[----:B------:R-:W-:Y:S02]  /*16a0*/  SHF.R.U32.HI R5, RZ, 0x10, R0 ;  /* 0x00000010ff057819 */ /* 0x000fe40000011600 */
[C---:B------:R-:W-:Y:S02]  /*16b0*/  ISETP.GT.U32.AND P0, PT, R8.reuse, 0x70, PT ;  /* 0x000000700800780c */ /* 0x040fe40003f04070 */
        /* <DEDUP_REMOVED lines=15> */
.L_x_57:
        /* <DEDUP_REMOVED lines=8> */
.L_x_59:
        /* <DEDUP_REMOVED lines=11> */
[----:B------:R-:W-:-:S04]  /*18e0*/  @!P2 LOP3.LUT R5, R7, R5, R6, 0xfe, !PT ;  /* 0x000000050705a212 */ /* 0x000fc800078efe06 */
[----:B------:R-:W-:-:S07]  /*18f0*/  @!P2 PRMT R0, R5, 0x7610, R0 ;  /* 0x000076100500a816 */ /* 0x000fce0000000000 */
.L_x_58:
[----:B------:R-:W-:Y:S05]  /*1900*/  BSYNC.RECONVERGENT B0 ;  /* 0x0000000000007941 */ /* 0x000fea0003800200 */
.L_x_56:
[----:B------:R-:W-:Y:S01]  /*1910*/  STG.E.U16 desc[UR4][R2.64+0x4], R0 ;  /* 0x0000040002007986 */ /* 0x000fe2000c101504 */
[----:B------:R-:W-:Y:S05]  /*1920*/  EXIT ;  /* 0x000000000000794d */ /* 0x000fea0003800000 */
.L_x_60:
[----:B------:R-:W-:-:S00]  /*1930*/  BRA `(.L_x_60) ;  /* 0xfffffffc00fc7947 */ /* 0x000fc0000383ffff */
[----:B------:R-:W-:-:S00]  /*1940*/  NOP ;  /* 0x0000000000007918 */ /* 0x000fc00000000000 */
        /* <DEDUP_REMOVED lines=11> */
.L_x_61:


//--------------------- .nv.shared.reserved.0     --------------------------
	.section	.nv.shared.reserved.0,"aw",@nobits
	.weak		__nv_reservedSMEM_offset_0_alias
	.size		__nv_reservedSMEM_offset_0_alias, 0, 64
	.other		__nv_reservedSMEM_offset_0_alias,@"STO_CUDA_RESERVED_SHARED STV_DEFAULT"
__nv_reservedSMEM_offset_0_alias:
	.zero		0
	.zero		64


//--------------------- .nv.constant0._Z10add_kernelP7ushort4iif --------------------------
	.section	.nv.constant0._Z10add_kernelP7ushort4iif,"a",@progbits
	.sectionflags	@""
	.align	4
.nv.constant0._Z10add_kernelP7ushort4iif:
	.zero		916


//--------------------- SYMBOLS --------------------------

	.type		.nv.reservedSmem.offset0,@object
	.size		.nv.reservedSmem.offset0,0x4
